//
// Generated by NVIDIA NVVM Compiler
//
// Compiler Build ID: CL-36424714
// Cuda compilation tools, release 13.0, V13.0.88
// Based on NVVM 20.0.0
//

.version 9.0
.target sm_100
.address_size 64

	// .globl	_Z23set_chunk_data_verticesiiiddddPdS_S_S_

.visible .entry _Z23set_chunk_data_verticesiiiddddPdS_S_S_(
	.param .u32 _Z23set_chunk_data_verticesiiiddddPdS_S_S__param_0,
	.param .u32 _Z23set_chunk_data_verticesiiiddddPdS_S_S__param_1,
	.param .u32 _Z23set_chunk_data_verticesiiiddddPdS_S_S__param_2,
	.param .f64 _Z23set_chunk_data_verticesiiiddddPdS_S_S__param_3,
	.param .f64 _Z23set_chunk_data_verticesiiiddddPdS_S_S__param_4,
	.param .f64 _Z23set_chunk_data_verticesiiiddddPdS_S_S__param_5,
	.param .f64 _Z23set_chunk_data_verticesiiiddddPdS_S_S__param_6,
	.param .u64 .ptr .align 1 _Z23set_chunk_data_verticesiiiddddPdS_S_S__param_7,
	.param .u64 .ptr .align 1 _Z23set_chunk_data_verticesiiiddddPdS_S_S__param_8,
	.param .u64 .ptr .align 1 _Z23set_chunk_data_verticesiiiddddPdS_S_S__param_9,
	.param .u64 .ptr .align 1 _Z23set_chunk_data_verticesiiiddddPdS_S_S__param_10
)
{
	.reg .pred 	%p<3>;
	.reg .b32 	%r<10>;
	.reg .b64 	%rd<15>;
	.reg .b64 	%fd<9>;

	ld.param.u32 	%r4, [_Z23set_chunk_data_verticesiiiddddPdS_S_S__param_0];
	ld.param.u32 	%r2, [_Z23set_chunk_data_verticesiiiddddPdS_S_S__param_1];
	ld.param.u32 	%r3, [_Z23set_chunk_data_verticesiiiddddPdS_S_S__param_2];
	ld.param.f64 	%fd1, [_Z23set_chunk_data_verticesiiiddddPdS_S_S__param_3];
	ld.param.f64 	%fd2, [_Z23set_chunk_data_verticesiiiddddPdS_S_S__param_4];
	ld.param.f64 	%fd3, [_Z23set_chunk_data_verticesiiiddddPdS_S_S__param_5];
	ld.param.f64 	%fd4, [_Z23set_chunk_data_verticesiiiddddPdS_S_S__param_6];
	ld.param.u64 	%rd1, [_Z23set_chunk_data_verticesiiiddddPdS_S_S__param_7];
	ld.param.u64 	%rd2, [_Z23set_chunk_data_verticesiiiddddPdS_S_S__param_8];
	ld.param.u64 	%rd3, [_Z23set_chunk_data_verticesiiiddddPdS_S_S__param_9];
	ld.param.u64 	%rd4, [_Z23set_chunk_data_verticesiiiddddPdS_S_S__param_10];
	mov.u32 	%r5, %ctaid.x;
	mov.u32 	%r6, %ntid.x;
	mov.u32 	%r7, %tid.x;
	mad.lo.s32 	%r1, %r5, %r6, %r7;
	setp.gt.s32 	%p1, %r1, %r4;
	@%p1 bra 	$L__BB0_2;
	cvta.to.global.u64 	%rd5, %rd1;
	cvta.to.global.u64 	%rd6, %rd3;
	sub.s32 	%r8, %r1, %r3;
	cvt.rn.f64.s32 	%fd5, %r8;
	fma.rn.f64 	%fd6, %fd1, %fd5, %fd3;
	mul.wide.s32 	%rd7, %r1, 8;
	add.s64 	%rd8, %rd5, %rd7;
	st.global.f64 	[%rd8], %fd6;
	add.s64 	%rd9, %rd6, %rd7;
	st.global.f64 	[%rd9], %fd1;
$L__BB0_2:
	setp.gt.s32 	%p2, %r1, %r2;
	@%p2 bra 	$L__BB0_4;
	sub.s32 	%r9, %r1, %r3;
	cvt.rn.f64.s32 	%fd7, %r9;
	fma.rn.f64 	%fd8, %fd2, %fd7, %fd4;
	cvta.to.global.u64 	%rd10, %rd2;
	mul.wide.s32 	%rd11, %r1, 8;
	add.s64 	%rd12, %rd10, %rd11;
	st.global.f64 	[%rd12], %fd8;
	cvta.to.global.u64 	%rd13, %rd4;
	add.s64 	%rd14, %rd13, %rd11;
	st.global.f64 	[%rd14], %fd2;
$L__BB0_4:
	ret;

}
	// .globl	_Z14set_chunk_dataiiddPdS_S_S_S_S_S_S_S_
.visible .entry _Z14set_chunk_dataiiddPdS_S_S_S_S_S_S_S_(
	.param .u32 _Z14set_chunk_dataiiddPdS_S_S_S_S_S_S_S__param_0,
	.param .u32 _Z14set_chunk_dataiiddPdS_S_S_S_S_S_S_S__param_1,
	.param .f64 _Z14set_chunk_dataiiddPdS_S_S_S_S_S_S_S__param_2,
	.param .f64 _Z14set_chunk_dataiiddPdS_S_S_S_S_S_S_S__param_3,
	.param .u64 .ptr .align 1 _Z14set_chunk_dataiiddPdS_S_S_S_S_S_S_S__param_4,
	.param .u64 .ptr .align 1 _Z14set_chunk_dataiiddPdS_S_S_S_S_S_S_S__param_5,
	.param .u64 .ptr .align 1 _Z14set_chunk_dataiiddPdS_S_S_S_S_S_S_S__param_6,
	.param .u64 .ptr .align 1 _Z14set_chunk_dataiiddPdS_S_S_S_S_S_S_S__param_7,
	.param .u64 .ptr .align 1 _Z14set_chunk_dataiiddPdS_S_S_S_S_S_S_S__param_8,
	.param .u64 .ptr .align 1 _Z14set_chunk_dataiiddPdS_S_S_S_S_S_S_S__param_9,
	.param .u64 .ptr .align 1 _Z14set_chunk_dataiiddPdS_S_S_S_S_S_S_S__param_10,
	.param .u64 .ptr .align 1 _Z14set_chunk_dataiiddPdS_S_S_S_S_S_S_S__param_11,
	.param .u64 .ptr .align 1 _Z14set_chunk_dataiiddPdS_S_S_S_S_S_S_S__param_12
)
{
	.reg .pred 	%p<6>;
	.reg .b32 	%r<10>;
	.reg .b64 	%rd<36>;
	.reg .b64 	%fd<12>;

	ld.param.u32 	%r3, [_Z14set_chunk_dataiiddPdS_S_S_S_S_S_S_S__param_0];
	ld.param.u32 	%r4, [_Z14set_chunk_dataiiddPdS_S_S_S_S_S_S_S__param_1];
	ld.param.f64 	%fd1, [_Z14set_chunk_dataiiddPdS_S_S_S_S_S_S_S__param_2];
	ld.param.f64 	%fd2, [_Z14set_chunk_dataiiddPdS_S_S_S_S_S_S_S__param_3];
	ld.param.u64 	%rd4, [_Z14set_chunk_dataiiddPdS_S_S_S_S_S_S_S__param_7];
	ld.param.u64 	%rd5, [_Z14set_chunk_dataiiddPdS_S_S_S_S_S_S_S__param_8];
	ld.param.u64 	%rd6, [_Z14set_chunk_dataiiddPdS_S_S_S_S_S_S_S__param_9];
	ld.param.u64 	%rd7, [_Z14set_chunk_dataiiddPdS_S_S_S_S_S_S_S__param_10];
	ld.param.u64 	%rd8, [_Z14set_chunk_dataiiddPdS_S_S_S_S_S_S_S__param_11];
	ld.param.u64 	%rd9, [_Z14set_chunk_dataiiddPdS_S_S_S_S_S_S_S__param_12];
	mov.u32 	%r5, %ctaid.x;
	mov.u32 	%r6, %ntid.x;
	mov.u32 	%r7, %tid.x;
	mad.lo.s32 	%r1, %r5, %r6, %r7;
	setp.ge.s32 	%p1, %r1, %r3;
	@%p1 bra 	$L__BB1_2;
	ld.param.u64 	%rd35, [_Z14set_chunk_dataiiddPdS_S_S_S_S_S_S_S__param_6];
	ld.param.u64 	%rd33, [_Z14set_chunk_dataiiddPdS_S_S_S_S_S_S_S__param_4];
	cvta.to.global.u64 	%rd10, %rd5;
	cvta.to.global.u64 	%rd11, %rd33;
	cvta.to.global.u64 	%rd12, %rd35;
	mul.wide.s32 	%rd13, %r1, 8;
	add.s64 	%rd14, %rd10, %rd13;
	ld.global.f64 	%fd3, [%rd14];
	ld.global.f64 	%fd4, [%rd14+8];
	add.f64 	%fd5, %fd3, %fd4;
	mul.f64 	%fd6, %fd5, 0d3FE0000000000000;
	add.s64 	%rd15, %rd11, %rd13;
	st.global.f64 	[%rd15], %fd6;
	add.s64 	%rd16, %rd12, %rd13;
	st.global.f64 	[%rd16], %fd1;
$L__BB1_2:
	setp.ge.s32 	%p2, %r1, %r4;
	@%p2 bra 	$L__BB1_4;
	ld.param.u64 	%rd34, [_Z14set_chunk_dataiiddPdS_S_S_S_S_S_S_S__param_5];
	cvta.to.global.u64 	%rd17, %rd6;
	mul.wide.s32 	%rd18, %r1, 8;
	add.s64 	%rd19, %rd17, %rd18;
	ld.global.f64 	%fd7, [%rd19];
	ld.global.f64 	%fd8, [%rd19+8];
	add.f64 	%fd9, %fd7, %fd8;
	mul.f64 	%fd10, %fd9, 0d3FE0000000000000;
	cvta.to.global.u64 	%rd20, %rd34;
	add.s64 	%rd21, %rd20, %rd18;
	st.global.f64 	[%rd21], %fd10;
	cvta.to.global.u64 	%rd22, %rd4;
	add.s64 	%rd23, %rd22, %rd18;
	st.global.f64 	[%rd23], %fd2;
$L__BB1_4:
	mul.lo.s32 	%r2, %r4, %r3;
	setp.ge.s32 	%p3, %r1, %r2;
	@%p3 bra 	$L__BB1_6;
	mul.f64 	%fd11, %fd1, %fd2;
	cvta.to.global.u64 	%rd24, %rd7;
	mul.wide.s32 	%rd25, %r1, 8;
	add.s64 	%rd26, %rd24, %rd25;
	st.global.f64 	[%rd26], %fd11;
$L__BB1_6:
	add.s32 	%r8, %r2, %r4;
	setp.ge.s32 	%p4, %r1, %r8;
	@%p4 bra 	$L__BB1_8;
	cvta.to.global.u64 	%rd27, %rd8;
	mul.wide.s32 	%rd28, %r1, 8;
	add.s64 	%rd29, %rd27, %rd28;
	st.global.f64 	[%rd29], %fd2;
$L__BB1_8:
	add.s32 	%r9, %r2, %r3;
	setp.ge.s32 	%p5, %r1, %r9;
	@%p5 bra 	$L__BB1_10;
	cvta.to.global.u64 	%rd30, %rd9;
	mul.wide.s32 	%rd31, %r1, 8;
	add.s64 	%rd32, %rd30, %rd31;
	st.global.f64 	[%rd32], %fd1;
$L__BB1_10:
	ret;

}


// ===== COMPILED SASS (sm_100) =====

	.target	sm_100

	.elftype	@"ET_EXEC"


//--------------------- .note.nv.tkinfo           --------------------------
	.section	.note.nv.tkinfo,"",@"SHT_NOTE"
	.sectionflags	@"SHF_NOTE_NV_TKINFO"
	.tkinfo
        /*0018*/ 	.word	0x00000002
        /*0030*/ 	.string	""
        /*0030*/ 	.string	"ptxas"
        /*0030*/ 	.string	"Cuda compilation tools, release 13.0, V13.0.88"
        /*0030*/ 	.string	"Build cuda_13.0.r13.0/compiler.36424714_0"
        /*0030*/ 	.string	"-arch sm_100 -m 64 "



//--------------------- .note.nv.cuinfo           --------------------------
	.section	.note.nv.cuinfo,"",@"SHT_NOTE"
	.sectionflags	@"SHF_NOTE_NV_CUINFO"
        /*0018*/ 	.short	0x0002
        /*001a*/ 	.short	0x0064
        /*001c*/ 	.short	0x0082
	.zero		2


//--------------------- .nv.info                  --------------------------
	.section	.nv.info,"",@"SHT_CUDA_INFO"
	.align	4


	//----- nvinfo : EIATTR_REGCOUNT
	.align		4
        /*0000*/ 	.byte	0x04, 0x2f
        /*0002*/ 	.short	(.L_1 - .L_0)
	.align		4
.L_0:
        /*0004*/ 	.word	index@(_Z23set_chunk_data_verticesiiiddddPdS_S_S_)
        /*0008*/ 	.word	0x0000000e


	//----- nvinfo : EIATTR_FRAME_SIZE
	.align		4
.L_1:
        /*000c*/ 	.byte	0x04, 0x11
        /*000e*/ 	.short	(.L_3 - .L_2)
	.align		4
.L_2:
        /*0010*/ 	.word	index@(_Z23set_chunk_data_verticesiiiddddPdS_S_S_)
        /*0014*/ 	.word	0x00000000


	//----- nvinfo : EIATTR_REGCOUNT
	.align		4
.L_3:
        /*0018*/ 	.byte	0x04, 0x2f
        /*001a*/ 	.short	(.L_5 - .L_4)
	.align		4
.L_4:
        /*001c*/ 	.word	index@(_Z14set_chunk_dataiiddPdS_S_S_S_S_S_S_S_)
        /*0020*/ 	.word	0x0000001a


	//----- nvinfo : EIATTR_FRAME_SIZE
	.align		4
.L_5:
        /*0024*/ 	.byte	0x04, 0x11
        /*0026*/ 	.short	(.L_7 - .L_6)
	.align		4
.L_6:
        /*0028*/ 	.word	index@(_Z14set_chunk_dataiiddPdS_S_S_S_S_S_S_S_)
        /*002c*/ 	.word	0x00000000


	//----- nvinfo : EIATTR_MIN_STACK_SIZE
	.align		4
.L_7:
        /*0030*/ 	.byte	0x04, 0x12
        /*0032*/ 	.short	(.L_9 - .L_8)
	.align		4
.L_8:
        /*0034*/ 	.word	index@(_Z14set_chunk_dataiiddPdS_S_S_S_S_S_S_S_)
        /*0038*/ 	.word	0x00000000


	//----- nvinfo : EIATTR_MIN_STACK_SIZE
	.align		4
.L_9:
        /*003c*/ 	.byte	0x04, 0x12
        /*003e*/ 	.short	(.L_11 - .L_10)
	.align		4
.L_10:
        /*0040*/ 	.word	index@(_Z23set_chunk_data_verticesiiiddddPdS_S_S_)
        /*0044*/ 	.word	0x00000000
.L_11:


//--------------------- .nv.compat                --------------------------
	.section	.nv.compat,"",@"SHT_CUDA_COMPAT_INFO"
	.align	4
        /*0000*/ 	.byte	0x02, 0x09, 0x00, 0x00, 0x02, 0x02, 0x01, 0x00, 0x02, 0x05, 0x05, 0x00, 0x03, 0x07, 0x01, 0x01
        /*0010*/ 	.byte	0x02, 0x03, 0x00, 0x00, 0x02, 0x06, 0x01, 0x00, 0x04, 0x0b, 0x08, 0x00, 0x01, 0x00, 0x00, 0x00
        /*0020*/ 	.byte	0x00, 0x00, 0x00, 0x00


//--------------------- .nv.info._Z14set_chunk_dataiiddPdS_S_S_S_S_S_S_S_ --------------------------
	.section	.nv.info._Z14set_chunk_dataiiddPdS_S_S_S_S_S_S_S_,"",@"SHT_CUDA_INFO"
	.sectionflags	@""
	.align	4


	//----- nvinfo : EIATTR_CUDA_API_VERSION
	.align		4
        /*0000*/ 	.byte	0x04, 0x37
        /*0002*/ 	.short	(.L_13 - .L_12)
.L_12:
        /*0004*/ 	.word	0x00000082


	//----- nvinfo : EIATTR_KPARAM_INFO
	.align		4
.L_13:
        /*0008*/ 	.byte	0x04, 0x17
        /*000a*/ 	.short	(.L_15 - .L_14)
.L_14:
        /*000c*/ 	.word	0x00000000
        /*0010*/ 	.short	0x000c
        /*0012*/ 	.short	0x0058
        /*0014*/ 	.byte	0x00, 0xf5, 0x21, 0x00


	//----- nvinfo : EIATTR_KPARAM_INFO
	.align		4
.L_15:
        /*0018*/ 	.byte	0x04, 0x17
        /*001a*/ 	.short	(.L_17 - .L_16)
.L_16:
        /*001c*/ 	.word	0x00000000
        /*0020*/ 	.short	0x000b
        /*0022*/ 	.short	0x0050
        /*0024*/ 	.byte	0x00, 0xf5, 0x21, 0x00


	//----- nvinfo : EIATTR_KPARAM_INFO
	.align		4
.L_17:
        /*0028*/ 	.byte	0x04, 0x17
        /*002a*/ 	.short	(.L_19 - .L_18)
.L_18:
        /*002c*/ 	.word	0x00000000
        /*0030*/ 	.short	0x000a
        /*0032*/ 	.short	0x0048
        /*0034*/ 	.byte	0x00, 0xf5, 0x21, 0x00


	//----- nvinfo : EIATTR_KPARAM_INFO
	.align		4
.L_19:
        /*0038*/ 	.byte	0x04, 0x17
        /*003a*/ 	.short	(.L_21 - .L_20)
.L_20:
        /*003c*/ 	.word	0x00000000
        /*0040*/ 	.short	0x0009
        /*0042*/ 	.short	0x0040
        /*0044*/ 	.byte	0x00, 0xf5, 0x21, 0x00


	//----- nvinfo : EIATTR_KPARAM_INFO
	.align		4
.L_21:
        /*0048*/ 	.byte	0x04, 0x17
        /*004a*/ 	.short	(.L_23 - .L_22)
.L_22:
        /*004c*/ 	.word	0x00000000
        /*0050*/ 	.short	0x0008
        /*0052*/ 	.short	0x0038
        /*0054*/ 	.byte	0x00, 0xf5, 0x21, 0x00


	//----- nvinfo : EIATTR_KPARAM_INFO
	.align		4
.L_23:
        /*0058*/ 	.byte	0x04, 0x17
        /*005a*/ 	.short	(.L_25 - .L_24)
.L_24:
        /*005c*/ 	.word	0x00000000
        /*0060*/ 	.short	0x0007
        /*0062*/ 	.short	0x0030
        /*0064*/ 	.byte	0x00, 0xf5, 0x21, 0x00


	//----- nvinfo : EIATTR_KPARAM_INFO
	.align		4
.L_25:
        /*0068*/ 	.byte	0x04, 0x17
        /*006a*/ 	.short	(.L_27 - .L_26)
.L_26:
        /*006c*/ 	.word	0x00000000
        /*0070*/ 	.short	0x0006
        /*0072*/ 	.short	0x0028
        /*0074*/ 	.byte	0x00, 0xf5, 0x21, 0x00


	//----- nvinfo : EIATTR_KPARAM_INFO
	.align		4
.L_27:
        /*0078*/ 	.byte	0x04, 0x17
        /*007a*/ 	.short	(.L_29 - .L_28)
.L_28:
        /*007c*/ 	.word	0x00000000
        /*0080*/ 	.short	0x0005
        /*0082*/ 	.short	0x0020
        /*0084*/ 	.byte	0x00, 0xf5, 0x21, 0x00


	//----- nvinfo : EIATTR_KPARAM_INFO
	.align		4
.L_29:
        /*0088*/ 	.byte	0x04, 0x17
        /*008a*/ 	.short	(.L_31 - .L_30)
.L_30:
        /*008c*/ 	.word	0x00000000
        /*0090*/ 	.short	0x0004
        /*0092*/ 	.short	0x0018
        /*0094*/ 	.byte	0x00, 0xf5, 0x21, 0x00


	//----- nvinfo : EIATTR_KPARAM_INFO
	.align		4
.L_31:
        /*0098*/ 	.byte	0x04, 0x17
        /*009a*/ 	.short	(.L_33 - .L_32)
.L_32:
        /*009c*/ 	.word	0x00000000
        /*00a0*/ 	.short	0x0003
        /*00a2*/ 	.short	0x0010
        /*00a4*/ 	.byte	0x00, 0xf0, 0x21, 0x00


	//----- nvinfo : EIATTR_KPARAM_INFO
	.align		4
.L_33:
        /*00a8*/ 	.byte	0x04, 0x17
        /*00aa*/ 	.short	(.L_35 - .L_34)
.L_34:
        /*00ac*/ 	.word	0x00000000
        /*00b0*/ 	.short	0x0002
        /*00b2*/ 	.short	0x0008
        /*00b4*/ 	.byte	0x00, 0xf0, 0x21, 0x00


	//----- nvinfo : EIATTR_KPARAM_INFO
	.align		4
.L_35:
        /*00b8*/ 	.byte	0x04, 0x17
        /*00ba*/ 	.short	(.L_37 - .L_36)
.L_36:
        /*00bc*/ 	.word	0x00000000
        /*00c0*/ 	.short	0x0001
        /*00c2*/ 	.short	0x0004
        /*00c4*/ 	.byte	0x00, 0xf0, 0x11, 0x00


	//----- nvinfo : EIATTR_KPARAM_INFO
	.align		4
.L_37:
        /*00c8*/ 	.byte	0x04, 0x17
        /*00ca*/ 	.short	(.L_39 - .L_38)
.L_38:
        /*00cc*/ 	.word	0x00000000
        /*00d0*/ 	.short	0x0000
        /*00d2*/ 	.short	0x0000
        /*00d4*/ 	.byte	0x00, 0xf0, 0x11, 0x00


	//----- nvinfo : EIATTR_SPARSE_MMA_MASK
	.align		4
.L_39:
        /*00d8*/ 	.byte	0x03, 0x50
        /*00da*/ 	.short	0x0000


	//----- nvinfo : EIATTR_MAXREG_COUNT
	.align		4
        /*00dc*/ 	.byte	0x03, 0x1b
        /*00de*/ 	.short	0x00ff


	//----- nvinfo : EIATTR_MERCURY_ISA_VERSION
	.align		4
        /*00e0*/ 	.byte	0x03, 0x5f
        /*00e2*/ 	.short	0x0101


	//----- nvinfo : EIATTR_VRC_CTA_INIT_COUNT
	.align		4
        /*00e4*/ 	.byte	0x02, 0x4a
	.zero		1
	.zero		1


	//----- nvinfo : EIATTR_EXIT_INSTR_OFFSETS
	.align		4
        /*00e8*/ 	.byte	0x04, 0x1c
        /*00ea*/ 	.short	(.L_41 - .L_40)


	//   ....[0]....
.L_40:
        /*00ec*/ 	.word	0x00000340


	//   ....[1]....
        /*00f0*/ 	.word	0x00000390


	//----- nvinfo : EIATTR_CBANK_PARAM_SIZE
	.align		4
.L_41:
        /*00f4*/ 	.byte	0x03, 0x19
        /*00f6*/ 	.short	0x0060


	//----- nvinfo : EIATTR_PARAM_CBANK
	.align		4
        /*00f8*/ 	.byte	0x04, 0x0a
        /*00fa*/ 	.short	(.L_43 - .L_42)
	.align		4
.L_42:
        /*00fc*/ 	.word	index@(.nv.constant0._Z14set_chunk_dataiiddPdS_S_S_S_S_S_S_S_)
        /*0100*/ 	.short	0x0380
        /*0102*/ 	.short	0x0060


	//----- nvinfo : EIATTR_SW_WAR
	.align		4
.L_43:
        /*0104*/ 	.byte	0x04, 0x36
        /*0106*/ 	.short	(.L_45 - .L_44)
.L_44:
        /*0108*/ 	.word	0x00000008
.L_45:


//--------------------- .nv.info._Z23set_chunk_data_verticesiiiddddPdS_S_S_ --------------------------
	.section	.nv.info._Z23set_chunk_data_verticesiiiddddPdS_S_S_,"",@"SHT_CUDA_INFO"
	.sectionflags	@""
	.align	4


	//----- nvinfo : EIATTR_CUDA_API_VERSION
	.align		4
        /*0000*/ 	.byte	0x04, 0x37
        /*0002*/ 	.short	(.L_47 - .L_46)
.L_46:
        /*0004*/ 	.word	0x00000082


	//----- nvinfo : EIATTR_KPARAM_INFO
	.align		4
.L_47:
        /*0008*/ 	.byte	0x04, 0x17
        /*000a*/ 	.short	(.L_49 - .L_48)
.L_48:
        /*000c*/ 	.word	0x00000000
        /*0010*/ 	.short	0x000a
        /*0012*/ 	.short	0x0048
        /*0014*/ 	.byte	0x00, 0xf5, 0x21, 0x00


	//----- nvinfo : EIATTR_KPARAM_INFO
	.align		4
.L_49:
        /*0018*/ 	.byte	0x04, 0x17
        /*001a*/ 	.short	(.L_51 - .L_50)
.L_50:
        /*001c*/ 	.word	0x00000000
        /*0020*/ 	.short	0x0009
        /*0022*/ 	.short	0x0040
        /*0024*/ 	.byte	0x00, 0xf5, 0x21, 0x00


	//----- nvinfo : EIATTR_KPARAM_INFO
	.align		4
.L_51:
        /*0028*/ 	.byte	0x04, 0x17
        /*002a*/ 	.short	(.L_53 - .L_52)
.L_52:
        /*002c*/ 	.word	0x00000000
        /*0030*/ 	.short	0x0008
        /*0032*/ 	.short	0x0038
        /*0034*/ 	.byte	0x00, 0xf5, 0x21, 0x00


	//----- nvinfo : EIATTR_KPARAM_INFO
	.align		4
.L_53:
        /*0038*/ 	.byte	0x04, 0x17
        /*003a*/ 	.short	(.L_55 - .L_54)
.L_54:
        /*003c*/ 	.word	0x00000000
        /*0040*/ 	.short	0x0007
        /*0042*/ 	.short	0x0030
        /*0044*/ 	.byte	0x00, 0xf5, 0x21, 0x00


	//----- nvinfo : EIATTR_KPARAM_INFO
	.align		4
.L_55:
        /*0048*/ 	.byte	0x04, 0x17
        /*004a*/ 	.short	(.L_57 - .L_56)
.L_56:
        /*004c*/ 	.word	0x00000000
        /*0050*/ 	.short	0x0006
        /*0052*/ 	.short	0x0028
        /*0054*/ 	.byte	0x00, 0xf0, 0x21, 0x00


	//----- nvinfo : EIATTR_KPARAM_INFO
	.align		4
.L_57:
        /*0058*/ 	.byte	0x04, 0x17
        /*005a*/ 	.short	(.L_59 - .L_58)
.L_58:
        /*005c*/ 	.word	0x00000000
        /*0060*/ 	.short	0x0005
        /*0062*/ 	.short	0x0020
        /*0064*/ 	.byte	0x00, 0xf0, 0x21, 0x00


	//----- nvinfo : EIATTR_KPARAM_INFO
	.align		4
.L_59:
        /*0068*/ 	.byte	0x04, 0x17
        /*006a*/ 	.short	(.L_61 - .L_60)
.L_60:
        /*006c*/ 	.word	0x00000000
        /*0070*/ 	.short	0x0004
        /*0072*/ 	.short	0x0018
        /*0074*/ 	.byte	0x00, 0xf0, 0x21, 0x00


	//----- nvinfo : EIATTR_KPARAM_INFO
	.align		4
.L_61:
        /*0078*/ 	.byte	0x04, 0x17
        /*007a*/ 	.short	(.L_63 - .L_62)
.L_62:
        /*007c*/ 	.word	0x00000000
        /*0080*/ 	.short	0x0003
        /*0082*/ 	.short	0x0010
        /*0084*/ 	.byte	0x00, 0xf0, 0x21, 0x00


	//----- nvinfo : EIATTR_KPARAM_INFO
	.align		4
.L_63:
        /*0088*/ 	.byte	0x04, 0x17
        /*008a*/ 	.short	(.L_65 - .L_64)
.L_64:
        /*008c*/ 	.word	0x00000000
        /*0090*/ 	.short	0x0002
        /*0092*/ 	.short	0x0008
        /*0094*/ 	.byte	0x00, 0xf0, 0x11, 0x00


	//----- nvinfo : EIATTR_KPARAM_INFO
	.align		4
.L_65:
        /*0098*/ 	.byte	0x04, 0x17
        /*009a*/ 	.short	(.L_67 - .L_66)
.L_66:
        /*009c*/ 	.word	0x00000000
        /*00a0*/ 	.short	0x0001
        /*00a2*/ 	.short	0x0004
        /*00a4*/ 	.byte	0x00, 0xf0, 0x11, 0x00


	//----- nvinfo : EIATTR_KPARAM_INFO
	.align		4
.L_67:
        /*00a8*/ 	.byte	0x04, 0x17
        /*00aa*/ 	.short	(.L_69 - .L_68)
.L_68:
        /*00ac*/ 	.word	0x00000000
        /*00b0*/ 	.short	0x0000
        /*00b2*/ 	.short	0x0000
        /*00b4*/ 	.byte	0x00, 0xf0, 0x11, 0x00


	//----- nvinfo : EIATTR_SPARSE_MMA_MASK
	.align		4
.L_69:
        /*00b8*/ 	.byte	0x03, 0x50
        /*00ba*/ 	.short	0x0000


	//----- nvinfo : EIATTR_MAXREG_COUNT
	.align		4
        /*00bc*/ 	.byte	0x03, 0x1b
        /*00be*/ 	.short	0x00ff


	//----- nvinfo : EIATTR_MERCURY_ISA_VERSION
	.align		4
        /*00c0*/ 	.byte	0x03, 0x5f
        /*00c2*/ 	.short	0x0101


	//----- nvinfo : EIATTR_VRC_CTA_INIT_COUNT
	.align		4
        /*00c4*/ 	.byte	0x02, 0x4a
	.zero		1
	.zero		1


	//----- nvinfo : EIATTR_EXIT_INSTR_OFFSETS
	.align		4
        /*00c8*/ 	.byte	0x04, 0x1c
        /*00ca*/ 	.short	(.L_71 - .L_70)


	//   ....[0]....
.L_70:
        /*00cc*/ 	.word	0x00000190


	//   ....[1]....
        /*00d0*/ 	.word	0x00000260


	//----- nvinfo : EIATTR_CRS_STACK_SIZE
	.align		4
.L_71:
        /*00d4*/ 	.byte	0x04, 0x1e
        /*00d6*/ 	.short	(.L_73 - .L_72)
.L_72:
        /*00d8*/ 	.word	0x00000000


	//----- nvinfo : EIATTR_CBANK_PARAM_SIZE
	.align		4
.L_73:
        /*00dc*/ 	.byte	0x03, 0x19
        /*00de*/ 	.short	0x0050


	//----- nvinfo : EIATTR_PARAM_CBANK
	.align		4
        /*00e0*/ 	.byte	0x04, 0x0a
        /*00e2*/ 	.short	(.L_75 - .L_74)
	.align		4
.L_74:
        /*00e4*/ 	.word	index@(.nv.constant0._Z23set_chunk_data_verticesiiiddddPdS_S_S_)
        /*00e8*/ 	.short	0x0380
        /*00ea*/ 	.short	0x0050


	//----- nvinfo : EIATTR_SW_WAR
	.align		4
.L_75:
        /*00ec*/ 	.byte	0x04, 0x36
        /*00ee*/ 	.short	(.L_77 - .L_76)
.L_76:
        /*00f0*/ 	.word	0x00000008
.L_77:


//--------------------- .nv.callgraph             --------------------------
	.section	.nv.callgraph,"",@"SHT_CUDA_CALLGRAPH"
	.align	4
	.sectionentsize	8
	.align		4
        /*0000*/ 	.word	0x00000000
	.align		4
        /*0004*/ 	.word	0xffffffff
	.align		4
        /*0008*/ 	.word	0x00000000
	.align		4
        /*000c*/ 	.word	0xfffffffe
	.align		4
        /*0010*/ 	.word	0x00000000
	.align		4
        /*0014*/ 	.word	0xfffffffd
	.align		4
        /*0018*/ 	.word	0x00000000
	.align		4
        /*001c*/ 	.word	0xfffffffc


//--------------------- .text._Z14set_chunk_dataiiddPdS_S_S_S_S_S_S_S_ --------------------------
	.section	.text._Z14set_chunk_dataiiddPdS_S_S_S_S_S_S_S_,"ax",@progbits
	.align	128
        .global         _Z14set_chunk_dataiiddPdS_S_S_S_S_S_S_S_
        .type           _Z14set_chunk_dataiiddPdS_S_S_S_S_S_S_S_,@function
        .size           _Z14set_chunk_dataiiddPdS_S_S_S_S_S_S_S_,(.L_x_4 - _Z14set_chunk_dataiiddPdS_S_S_S_S_S_S_S_)
        .other          _Z14set_chunk_dataiiddPdS_S_S_S_S_S_S_S_,@"STO_CUDA_ENTRY STV_DEFAULT"
_Z14set_chunk_dataiiddPdS_S_S_S_S_S_S_S_:
.text._Z14set_chunk_dataiiddPdS_S_S_S_S_S_S_S_:
[----:B------:R-:W-:Y:S01]  /*0000*/  LDC R1, c[0x0][0x37c] ;  /* 0x0000df00ff017b82 */ /* 0x000fe20000000800 */
[----:B------:R-:W0:Y:S07]  /*0010*/  S2R R3, SR_TID.X ;  /* 0x0000000000037919 */ /* 0x000e2e0000002100 */
[----:B------:R-:W0:Y:S01]  /*0020*/  S2UR UR4, SR_CTAID.X ;  /* 0x00000000000479c3 */ /* 0x000e220000002500 */
[----:B------:R-:W1:Y:S01]  /*0030*/  LDCU UR6, c[0x0][0x380] ;  /* 0x00007000ff0677ac */ /* 0x000e620008000800 */
[----:B------:R-:W2:Y:S06]  /*0040*/  LDCU.64 UR8, c[0x0][0x358] ;  /* 0x00006b00ff0877ac */ /* 0x000eac0008000a00 */
[----:B------:R-:W0:Y:S01]  /*0050*/  LDC R0, c[0x0][0x360] ;  /* 0x0000d800ff007b82 */ /* 0x000e220000000800 */
[----:B------:R-:W3:Y:S01]  /*0060*/  LDCU UR5, c[0x0][0x384] ;  /* 0x00007080ff0577ac */ /* 0x000ee20008000800 */
[----:B0-----:R-:W-:-:S05]  /*0070*/  IMAD R0, R0, UR4, R3 ;  /* 0x0000000400007c24 */ /* 0x001fca000f8e0203 */
[----:B-1----:R-:W-:-:S13]  /*0080*/  ISETP.GE.AND P1, PT, R0, UR6, PT ;  /* 0x0000000600007c0c */ /* 0x002fda000bf26270 */
[----:B------:R-:W0:Y:S01]  /*0090*/  @!P1 LDC.64 R2, c[0x0][0x3b8] ;  /* 0x0000ee00ff029b82 */ /* 0x000e220000000a00 */
[----:B---3--:R-:W-:-:S07]  /*00a0*/  ISETP.GE.AND P0, PT, R0, UR5, PT ;  /* 0x0000000500007c0c */ /* 0x008fce000bf06270 */
[----:B------:R-:W1:Y:S08]  /*00b0*/  @!P1 LDC.64 R8, c[0x0][0x398] ;  /* 0x0000e600ff089b82 */ /* 0x000e700000000a00 */
[----:B------:R-:W3:Y:S01]  /*00c0*/  @!P1 LDC.64 R10, c[0x0][0x3a8] ;  /* 0x0000ea00ff0a9b82 */ /* 0x000ee20000000a00 */
[----:B0-----:R-:W-:-:S07]  /*00d0*/  @!P1 IMAD.WIDE R2, R0, 0x8, R2 ;  /* 0x0000000800029825 */ /* 0x001fce00078e0202 */
[----:B------:R-:W0:Y:S01]  /*00e0*/  @!P0 LDC.64 R12, c[0x0][0x3c0] ;  /* 0x0000f000ff0c8b82 */ /* 0x000e220000000a00 */
[----:B--2---:R-:W2:Y:S04]  /*00f0*/  @!P1 LDG.E.64 R4, desc[UR8][R2.64] ;  /* 0x0000000802049981 */ /* 0x004ea8000c1e1b00 */
[----:B------:R0:W2:Y:S03]  /*0100*/  @!P1 LDG.E.64 R6, desc[UR8][R2.64+0x8] ;  /* 0x0000080802069981 */ /* 0x0000a6000c1e1b00 */
[----:B------:R-:W4:Y:S01]  /*0110*/  @!P1 LDC.64 R16, c[0x0][0x388] ;  /* 0x0000e200ff109b82 */ /* 0x000f220000000a00 */
[----:B------:R-:W-:-:S07]  /*0120*/  UIMAD UR4, UR6, UR5, URZ ;  /* 0x00000005060472a4 */ /* 0x000fce000f8e02ff */
[----:B------:R-:W5:Y:S01]  /*0130*/  @!P0 LDC.64 R18, c[0x0][0x3a0] ;  /* 0x0000e800ff128b82 */ /* 0x000f620000000a00 */
[----:B0-----:R-:W-:Y:S01]  /*0140*/  @!P0 IMAD.WIDE R2, R0, 0x8, R12 ;  /* 0x0000000800028825 */ /* 0x001fe200078e020c */
[----:B--2---:R-:W-:-:S03]  /*0150*/  @!P1 DADD R4, R4, R6 ;  /* 0x0000000004049229 */ /* 0x004fc60000000006 */
[----:B-1----:R-:W-:-:S04]  /*0160*/  @!P1 IMAD.WIDE R6, R0, 0x8, R8 ;  /* 0x0000000800069825 */ /* 0x002fc800078e0208 */
[C---:B---3--:R-:W-:Y:S01]  /*0170*/  @!P1 IMAD.WIDE R8, R0.reuse, 0x8, R10 ;  /* 0x0000000800089825 */ /* 0x048fe200078e020a */
[----:B------:R-:W-:Y:S01]  /*0180*/  @!P1 DMUL R4, R4, 0.5 ;  /* 0x3fe0000004049828 */ /* 0x000fe20000000000 */
[----:B------:R-:W-:Y:S01]  /*0190*/  UIADD3 UR5, UPT, UPT, UR4, UR5, URZ ;  /* 0x0000000504057290 */ /* 0x000fe2000fffe0ff */
[----:B------:R-:W0:Y:S05]  /*01a0*/  @!P0 LDC.64 R10, c[0x0][0x3b0] ;  /* 0x0000ec00ff0a8b82 */ /* 0x000e2a0000000a00 */
[----:B------:R1:W-:Y:S04]  /*01b0*/  @!P1 STG.E.64 desc[UR8][R6.64], R4 ;  /* 0x0000000406009986 */ /* 0x0003e8000c101b08 */
[----:B----4-:R2:W-:Y:S04]  /*01c0*/  @!P1 STG.E.64 desc[UR8][R8.64], R16 ;  /* 0x0000001008009986 */ /* 0x0105e8000c101b08 */
[----:B------:R-:W3:Y:S04]  /*01d0*/  @!P0 LDG.E.64 R12, desc[UR8][R2.64] ;  /* 0x00000008020c8981 */ /* 0x000ee8000c1e1b00 */
[----:B------:R4:W3:Y:S01]  /*01e0*/  @!P0 LDG.E.64 R14, desc[UR8][R2.64+0x8] ;  /* 0x00000808020e8981 */ /* 0x0008e2000c1e1b00 */
[C---:B------:R-:W-:Y:S01]  /*01f0*/  ISETP.GE.AND P1, PT, R0.reuse, UR4, PT ;  /* 0x0000000400007c0c */ /* 0x040fe2000bf26270 */
[----:B-1----:R-:W1:Y:S01]  /*0200*/  @!P0 LDC.64 R4, c[0x0][0x390] ;  /* 0x0000e400ff048b82 */ /* 0x002e620000000a00 */
[C---:B------:R-:W-:Y:S01]  /*0210*/  ISETP.GE.AND P2, PT, R0.reuse, UR5, PT ;  /* 0x0000000500007c0c */ /* 0x040fe2000bf46270 */
[----:B------:R-:W-:Y:S01]  /*0220*/  UIADD3 UR4, UPT, UPT, UR4, UR6, URZ ;  /* 0x0000000604047290 */ /* 0x000fe2000fffe0ff */
[----:B0-----:R-:W-:-:S05]  /*0230*/  @!P0 IMAD.WIDE R10, R0, 0x8, R10 ;  /* 0x00000008000a8825 */ /* 0x001fca00078e020a */
[----:B------:R-:W-:-:S04]  /*0240*/  ISETP.GE.AND P3, PT, R0, UR4, PT ;  /* 0x0000000400007c0c */ /* 0x000fc8000bf66270 */
[----:B------:R-:W0:Y:S08]  /*0250*/  @!P1 LDC.64 R20, c[0x0][0x388] ;  /* 0x0000e200ff149b82 */ /* 0x000e300000000a00 */
[----:B------:R-:W0:Y:S08]  /*0260*/  @!P1 LDC.64 R22, c[0x0][0x390] ;  /* 0x0000e400ff169b82 */ /* 0x000e300000000a00 */
[----:B--2---:R-:W2:Y:S08]  /*0270*/  @!P1 LDC.64 R8, c[0x0][0x3c8] ;  /* 0x0000f200ff089b82 */ /* 0x004eb00000000a00 */
[----:B------:R-:W5:Y:S08]  /*0280*/  @!P2 LDC.64 R6, c[0x0][0x3d0] ;  /* 0x0000f400ff06ab82 */ /* 0x000f700000000a00 */
[----:B----4-:R-:W4:Y:S01]  /*0290*/  @!P2 LDC.64 R2, c[0x0][0x390] ;  /* 0x0000e400ff02ab82 */ /* 0x010f220000000a00 */
[----:B0-----:R-:W-:Y:S01]  /*02a0*/  @!P1 DMUL R16, R20, R22 ;  /* 0x0000001614109228 */ /* 0x001fe20000000000 */
[----:B--2---:R-:W-:-:S04]  /*02b0*/  @!P1 IMAD.WIDE R8, R0, 0x8, R8 ;  /* 0x0000000800089825 */ /* 0x004fc800078e0208 */
[----:B-----5:R-:W-:Y:S01]  /*02c0*/  @!P2 IMAD.WIDE R6, R0, 0x8, R6 ;  /* 0x000000080006a825 */ /* 0x020fe200078e0206 */
[----:B---3--:R-:W-:-:S03]  /*02d0*/  @!P0 DADD R12, R12, R14 ;  /* 0x000000000c0c8229 */ /* 0x008fc6000000000e */
[----:B------:R-:W-:-:S05]  /*02e0*/  @!P0 IMAD.WIDE R14, R0, 0x8, R18 ;  /* 0x00000008000e8825 */ /* 0x000fca00078e0212 */
[----:B------:R-:W-:-:S07]  /*02f0*/  @!P0 DMUL R12, R12, 0.5 ;  /* 0x3fe000000c0c8828 */ /* 0x000fce0000000000 */
[----:B------:R0:W-:Y:S04]  /*0300*/  @!P0 STG.E.64 desc[UR8][R14.64], R12 ;  /* 0x0000000c0e008986 */ /* 0x0001e8000c101b08 */
[----:B-1----:R0:W-:Y:S04]  /*0310*/  @!P0 STG.E.64 desc[UR8][R10.64], R4 ;  /* 0x000000040a008986 */ /* 0x0021e8000c101b08 */
[----:B------:R0:W-:Y:S04]  /*0320*/  @!P1 STG.E.64 desc[UR8][R8.64], R16 ;  /* 0x0000001008009986 */ /* 0x0001e8000c101b08 */
[----:B----4-:R0:W-:Y:S01]  /*0330*/  @!P2 STG.E.64 desc[UR8][R6.64], R2 ;  /* 0x000000020600a986 */ /* 0x0101e2000c101b08 */
[----:B------:R-:W-:Y:S05]  /*0340*/  @P3 EXIT ;  /* 0x000000000000394d */ /* 0x000fea0003800000 */
[----:B0-----:R-:W0:Y:S08]  /*0350*/  LDC.64 R2, c[0x0][0x3d8] ;  /* 0x0000f600ff027b82 */ /* 0x001e300000000a00 */
[----:B------:R-:W1:Y:S01]  /*0360*/  LDC.64 R4, c[0x0][0x388] ;  /* 0x0000e200ff047b82 */ /* 0x000e620000000a00 */
[----:B0-----:R-:W-:-:S05]  /*0370*/  IMAD.WIDE R2, R0, 0x8, R2 ;  /* 0x0000000800027825 */ /* 0x001fca00078e0202 */
[----:B-1----:R-:W-:Y:S01]  /*0380*/  STG.E.64 desc[UR8][R2.64], R4 ;  /* 0x0000000402007986 */ /* 0x002fe2000c101b08 */
[----:B------:R-:W-:Y:S05]  /*0390*/  EXIT ;  /* 0x000000000000794d */ /* 0x000fea0003800000 */
.L_x_0:
[----:B------:R-:W-:-:S00]  /*03a0*/  BRA `(.L_x_0) ;  /* 0xfffffffc00fc7947 */ /* 0x000fc0000383ffff */
[----:B------:R-:W-:-:S00]  /*03b0*/  NOP ;  /* 0x0000000000007918 */ /* 0x000fc00000000000 */
        /* <DEDUP_REMOVED lines=12> */
.L_x_4:


//--------------------- .text._Z23set_chunk_data_verticesiiiddddPdS_S_S_ --------------------------
	.section	.text._Z23set_chunk_data_verticesiiiddddPdS_S_S_,"ax",@progbits
	.align	128
        .global         _Z23set_chunk_data_verticesiiiddddPdS_S_S_
        .type           _Z23set_chunk_data_verticesiiiddddPdS_S_S_,@function
        .size           _Z23set_chunk_data_verticesiiiddddPdS_S_S_,(.L_x_5 - _Z23set_chunk_data_verticesiiiddddPdS_S_S_)
        .other          _Z23set_chunk_data_verticesiiiddddPdS_S_S_,@"STO_CUDA_ENTRY STV_DEFAULT"
_Z23set_chunk_data_verticesiiiddddPdS_S_S_:
.text._Z23set_chunk_data_verticesiiiddddPdS_S_S_:
[----:B------:R-:W-:Y:S01]  /*0000*/  LDC R1, c[0x0][0x37c] ;  /* 0x0000df00ff017b82 */ /* 0x000fe20000000800 */
[----:B------:R-:W0:Y:S07]  /*0010*/  S2R R0, SR_TID.X ;  /* 0x0000000000007919 */ /* 0x000e2e0000002100 */
[----:B------:R-:W0:Y:S01]  /*0020*/  S2UR UR4, SR_CTAID.X ;  /* 0x00000000000479c3 */ /* 0x000e220000002500 */
[----:B------:R-:W1:Y:S01]  /*0030*/  LDCU UR5, c[0x0][0x380] ;  /* 0x00007000ff0577ac */ /* 0x000e620008000800 */
[----:B------:R-:W-:Y:S06]  /*0040*/  BSSY.RECONVERGENT B0, `(.L_x_1) ;  /* 0x0000012000007945 */ /* 0x000fec0003800200 */
[----:B------:R-:W0:Y:S02]  /*0050*/  LDC R11, c[0x0][0x360] ;  /* 0x0000d800ff0b7b82 */ /* 0x000e240000000800 */
[----:B0-----:R-:W-:-:S05]  /*0060*/  IMAD R11, R11, UR4, R0 ;  /* 0x000000040b0b7c24 */ /* 0x001fca000f8e0200 */
[----:B-1----:R-:W-:Y:S01]  /*0070*/  ISETP.GT.AND P0, PT, R11, UR5, PT ;  /* 0x000000050b007c0c */ /* 0x002fe2000bf04270 */
[----:B------:R-:W0:-:S12]  /*0080*/  LDCU.64 UR4, c[0x0][0x358] ;  /* 0x00006b00ff0477ac */ /* 0x000e180008000a00 */
[----:B------:R-:W-:Y:S05]  /*0090*/  @P0 BRA `(.L_x_2) ;  /* 0x0000000000300947 */ /* 0x000fea0003800000 */
[----:B------:R-:W1:Y:S01]  /*00a0*/  LDCU UR6, c[0x0][0x388] ;  /* 0x00007100ff0677ac */ /* 0x000e620008000800 */
[----:B------:R-:W2:Y:S08]  /*00b0*/  LDC.64 R8, c[0x0][0x390] ;  /* 0x0000e400ff087b82 */ /* 0x000eb00000000a00 */
[----:B------:R-:W3:Y:S08]  /*00c0*/  LDC.64 R4, c[0x0][0x3b0] ;  /* 0x0000ec00ff047b82 */ /* 0x000ef00000000a00 */
[----:B------:R-:W4:Y:S01]  /*00d0*/  LDC.64 R6, c[0x0][0x3c0] ;  /* 0x0000f000ff067b82 */ /* 0x000f220000000a00 */
[C---:B-1----:R-:W-:Y:S01]  /*00e0*/  IADD3 R0, PT, PT, R11.reuse, -UR6, RZ ;  /* 0x800000060b007c10 */ /* 0x042fe2000fffe0ff */
[----:B------:R-:W2:Y:S03]  /*00f0*/  LDCU.64 UR6, c[0x0][0x3a0] ;  /* 0x00007400ff0677ac */ /* 0x000ea60008000a00 */
[----:B------:R-:W2:Y:S01]  /*0100*/  I2F.F64 R2, R0 ;  /* 0x0000000000027312 */ /* 0x000ea20000201c00 */
[----:B---3--:R-:W-:Y:S01]  /*0110*/  IMAD.WIDE R4, R11, 0x8, R4 ;  /* 0x000000080b047825 */ /* 0x008fe200078e0204 */
[----:B--2---:R-:W-:-:S03]  /*0120*/  DFMA R2, R2, R8, UR6 ;  /* 0x0000000602027e2b */ /* 0x004fc60008000008 */
[----:B----4-:R-:W-:-:S04]  /*0130*/  IMAD.WIDE R6, R11, 0x8, R6 ;  /* 0x000000080b067825 */ /* 0x010fc800078e0206 */
[----:B0-----:R1:W-:Y:S04]  /*0140*/  STG.E.64 desc[UR4][R4.64], R2 ;  /* 0x0000000204007986 */ /* 0x0013e8000c101b04 */
[----:B------:R1:W-:Y:S02]  /*0150*/  STG.E.64 desc[UR4][R6.64], R8 ;  /* 0x0000000806007986 */ /* 0x0003e4000c101b04 */
.L_x_2:
[----:B0-----:R-:W-:Y:S05]  /*0160*/  BSYNC.RECONVERGENT B0 ;  /* 0x0000000000007941 */ /* 0x001fea0003800200 */
.L_x_1:
[----:B------:R-:W0:Y:S02]  /*0170*/  LDCU UR6, c[0x0][0x384] ;  /* 0x00007080ff0677ac */ /* 0x000e240008000800 */
[----:B0-----:R-:W-:-:S13]  /*0180*/  ISETP.GT.AND P0, PT, R11, UR6, PT ;  /* 0x000000060b007c0c */ /* 0x001fda000bf04270 */
[----:B------:R-:W-:Y:S05]  /*0190*/  @P0 EXIT ;  /* 0x000000000000094d */ /* 0x000fea0003800000 */
[----:B------:R-:W0:Y:S01]  /*01a0*/  LDCU UR6, c[0x0][0x388] ;  /* 0x00007100ff0677ac */ /* 0x000e220008000800 */
[----:B-1----:R-:W1:Y:S08]  /*01b0*/  LDC.64 R8, c[0x0][0x398] ;  /* 0x0000e600ff087b82 */ /* 0x002e700000000a00 */
[----:B------:R-:W2:Y:S08]  /*01c0*/  LDC.64 R4, c[0x0][0x3b8] ;  /* 0x0000ee00ff047b82 */ /* 0x000eb00000000a00 */
[----:B------:R-:W3:Y:S01]  /*01d0*/  LDC.64 R6, c[0x0][0x3c8] ;  /* 0x0000f200ff067b82 */ /* 0x000ee20000000a00 */
[C---:B0-----:R-:W-:Y:S01]  /*01e0*/  IADD3 R0, PT, PT, R11.reuse, -UR6, RZ ;  /* 0x800000060b007c10 */ /* 0x041fe2000fffe0ff */
[----:B------:R-:W1:Y:S03]  /*01f0*/  LDCU.64 UR6, c[0x0][0x3a8] ;  /* 0x00007500ff0677ac */ /* 0x000e660008000a00 */
[----:B------:R-:W1:Y:S01]  /*0200*/  I2F.F64 R2, R0 ;  /* 0x0000000000027312 */ /* 0x000e620000201c00 */
[----:B--2---:R-:W-:Y:S01]  /*0210*/  IMAD.WIDE R4, R11, 0x8, R4 ;  /* 0x000000080b047825 */ /* 0x004fe200078e0204 */
[----:B-1----:R-:W-:-:S03]  /*0220*/  DFMA R2, R2, R8, UR6 ;  /* 0x0000000602027e2b */ /* 0x002fc60008000008 */
[----:B---3--:R-:W-:-:S04]  /*0230*/  IMAD.WIDE R6, R11, 0x8, R6 ;  /* 0x000000080b067825 */ /* 0x008fc800078e0206 */
[----:B------:R-:W-:Y:S04]  /*0240*/  STG.E.64 desc[UR4][R4.64], R2 ;  /* 0x0000000204007986 */ /* 0x000fe8000c101b04 */
[----:B------:R-:W-:Y:S01]  /*0250*/  STG.E.64 desc[UR4][R6.64], R8 ;  /* 0x0000000806007986 */ /* 0x000fe2000c101b04 */
[----:B------:R-:W-:Y:S05]  /*0260*/  EXIT ;  /* 0x000000000000794d */ /* 0x000fea0003800000 */
.L_x_3:
        /* <DEDUP_REMOVED lines=9> */
.L_x_5:


//--------------------- .nv.shared.reserved.0     --------------------------
	.section	.nv.shared.reserved.0,"aw",@nobits
	.weak		__nv_reservedSMEM_offset_0_alias
	.size		__nv_reservedSMEM_offset_0_alias, 0, 64
	.other		__nv_reservedSMEM_offset_0_alias,@"STO_CUDA_RESERVED_SHARED STV_DEFAULT"
__nv_reservedSMEM_offset_0_alias:
	.zero		0
	.zero		64


//--------------------- .nv.constant0._Z14set_chunk_dataiiddPdS_S_S_S_S_S_S_S_ --------------------------
	.section	.nv.constant0._Z14set_chunk_dataiiddPdS_S_S_S_S_S_S_S_,"a",@progbits
	.sectionflags	@""
	.align	4
.nv.constant0._Z14set_chunk_dataiiddPdS_S_S_S_S_S_S_S_:
	.zero		992


//--------------------- .nv.constant0._Z23set_chunk_data_verticesiiiddddPdS_S_S_ --------------------------
	.section	.nv.constant0._Z23set_chunk_data_verticesiiiddddPdS_S_S_,"a",@progbits
	.sectionflags	@""
	.align	4
.nv.constant0._Z23set_chunk_data_verticesiiiddddPdS_S_S_:
	.zero		976


//--------------------- SYMBOLS --------------------------

	.type		.nv.reservedSmem.offset0,@object
	.size		.nv.reservedSmem.offset0,0x4
